	.headerflags	@"EF_CUDA_TEXMODE_UNIFIED EF_CUDA_64BIT_ADDRESS EF_CUDA_ACCELERATORS EF_CUDA_SM90 EF_CUDA_VIRTUAL_SM(EF_CUDA_SM90)"
	.elftype	@"ET_EXEC"


//--------------------- .nv.info                  --------------------------
	.section	.nv.info,"",@"SHT_CUDA_INFO"
	.align	4


	//----- nvinfo : EIATTR_REGCOUNT
	.align		4
        /*0000*/ 	.byte	0x04, 0x2f
        /*0002*/ 	.short	(.L_3 - .L_2)
	.align		4
.L_2:
        /*0004*/ 	.word	index@(triton_poi_fused__native_batch_norm_legit_no_training_relu_22)
        /*0008*/ 	.word	0x00000026


	//----- nvinfo : EIATTR_MIN_STACK_SIZE
	.align		4
.L_3:
        /*000c*/ 	.byte	0x04, 0x12
        /*000e*/ 	.short	(.L_5 - .L_4)
	.align		4
.L_4:
        /*0010*/ 	.word	index@(triton_poi_fused__native_batch_norm_legit_no_training_relu_22)
        /*0014*/ 	.word	0x00000000


	//----- nvinfo : EIATTR_FRAME_SIZE
	.align		4
.L_5:
        /*0018*/ 	.byte	0x04, 0x11
        /*001a*/ 	.short	(.L_7 - .L_6)
	.align		4
.L_6:
        /*001c*/ 	.word	index@(triton_poi_fused__native_batch_norm_legit_no_training_relu_22)
        /*0020*/ 	.word	0x00000000


	//----- nvinfo : EIATTR_MIN_STACK_SIZE
	.align		4
.L_7:
        /*0024*/ 	.byte	0x04, 0x12
        /*0026*/ 	.short	(.L_9 - .L_8)
	.align		4
.L_8:
        /*0028*/ 	.word	index@(triton_poi_fused__native_batch_norm_legit_no_training_relu_22)
        /*002c*/ 	.word	0x00000000
.L_9:


//--------------------- .nv.info.triton_poi_fused__native_batch_norm_legit_no_training_relu_22 --------------------------
	.section	.nv.info.triton_poi_fused__native_batch_norm_legit_no_training_relu_22,"",@"SHT_CUDA_INFO"
	.sectionflags	@""
	.align	4


	//----- nvinfo : EIATTR_CUDA_API_VERSION
	.align		4
        /*0000*/ 	.byte	0x04, 0x37
        /*0002*/ 	.short	(.L_11 - .L_10)
.L_10:
        /*0004*/ 	.word	0x0000007c


	//----- nvinfo : EIATTR_KPARAM_INFO
	.align		4
.L_11:
        /*0008*/ 	.byte	0x04, 0x17
        /*000a*/ 	.short	(.L_13 - .L_12)
.L_12:
        /*000c*/ 	.word	0x00000000
        /*0010*/ 	.short	0x0006
        /*0012*/ 	.short	0x0030
        /*0014*/ 	.byte	0x00, 0xf0, 0x11, 0x00


	//----- nvinfo : EIATTR_KPARAM_INFO
	.align		4
.L_13:
        /*0018*/ 	.byte	0x04, 0x17
        /*001a*/ 	.short	(.L_15 - .L_14)
.L_14:
        /*001c*/ 	.word	0x00000000
        /*0020*/ 	.short	0x0005
        /*0022*/ 	.short	0x0028
        /*0024*/ 	.byte	0x00, 0xf4, 0x21, 0x00


	//----- nvinfo : EIATTR_KPARAM_INFO
	.align		4
.L_15:
        /*0028*/ 	.byte	0x04, 0x17
        /*002a*/ 	.short	(.L_17 - .L_16)
.L_16:
        /*002c*/ 	.word	0x00000000
        /*0030*/ 	.short	0x0004
        /*0032*/ 	.short	0x0020
        /*0034*/ 	.byte	0x00, 0xf4, 0x21, 0x00


	//----- nvinfo : EIATTR_KPARAM_INFO
	.align		4
.L_17:
        /*0038*/ 	.byte	0x04, 0x17
        /*003a*/ 	.short	(.L_19 - .L_18)
.L_18:
        /*003c*/ 	.word	0x00000000
        /*0040*/ 	.short	0x0003
        /*0042*/ 	.short	0x0018
        /*0044*/ 	.byte	0x00, 0xf4, 0x21, 0x00


	//----- nvinfo : EIATTR_KPARAM_INFO
	.align		4
.L_19:
        /*0048*/ 	.byte	0x04, 0x17
        /*004a*/ 	.short	(.L_21 - .L_20)
.L_20:
        /*004c*/ 	.word	0x00000000
        /*0050*/ 	.short	0x0002
        /*0052*/ 	.short	0x0010
        /*0054*/ 	.byte	0x00, 0xf4, 0x21, 0x00


	//----- nvinfo : EIATTR_KPARAM_INFO
	.align		4
.L_21:
        /*0058*/ 	.byte	0x04, 0x17
        /*005a*/ 	.short	(.L_23 - .L_22)
.L_22:
        /*005c*/ 	.word	0x00000000
        /*0060*/ 	.short	0x0001
        /*0062*/ 	.short	0x0008
        /*0064*/ 	.byte	0x00, 0xf4, 0x21, 0x00


	//----- nvinfo : EIATTR_KPARAM_INFO
	.align		4
.L_23:
        /*0068*/ 	.byte	0x04, 0x17
        /*006a*/ 	.short	(.L_25 - .L_24)
.L_24:
        /*006c*/ 	.word	0x00000000
        /*0070*/ 	.short	0x0000
        /*0072*/ 	.short	0x0000
        /*0074*/ 	.byte	0x00, 0xf4, 0x21, 0x00


	//----- nvinfo : EIATTR_SPARSE_MMA_MASK
	.align		4
.L_25:
        /*0078*/ 	.byte	0x03, 0x50
        /*007a*/ 	.short	0x0000


	//----- nvinfo : EIATTR_MAXREG_COUNT
	.align		4
        /*007c*/ 	.byte	0x03, 0x1b
        /*007e*/ 	.short	0x00ff


	//----- nvinfo : EIATTR_EXIT_INSTR_OFFSETS
	.align		4
        /*0080*/ 	.byte	0x04, 0x1c
        /*0082*/ 	.short	(.L_27 - .L_26)


	//   ....[0]....
.L_26:
        /*0084*/ 	.word	0x00000a50


	//----- nvinfo : EIATTR_REQNTID
	.align		4
.L_27:
        /*0088*/ 	.byte	0x04, 0x10
        /*008a*/ 	.short	(.L_29 - .L_28)
.L_28:
        /*008c*/ 	.word	0x00000080
        /*0090*/ 	.word	0x00000001
        /*0094*/ 	.word	0x00000001


	//----- nvinfo : EIATTR_CBANK_PARAM_SIZE
	.align		4
.L_29:
        /*0098*/ 	.byte	0x03, 0x19
        /*009a*/ 	.short	0x0034


	//----- nvinfo : EIATTR_PARAM_CBANK
	.align		4
        /*009c*/ 	.byte	0x04, 0x0a
        /*009e*/ 	.short	(.L_31 - .L_30)
	.align		4
.L_30:
        /*00a0*/ 	.word	index@(.nv.constant0.triton_poi_fused__native_batch_norm_legit_no_training_relu_22)
        /*00a4*/ 	.short	0x0210
        /*00a6*/ 	.short	0x0034


	//----- nvinfo : EIATTR_SW_WAR
	.align		4
.L_31:
        /*00a8*/ 	.byte	0x04, 0x36
        /*00aa*/ 	.short	(.L_33 - .L_32)
.L_32:
        /*00ac*/ 	.word	0x00000008
.L_33:


//--------------------- .nv.callgraph             --------------------------
	.section	.nv.callgraph,"",@"SHT_CUDA_CALLGRAPH"
	.align	4
	.sectionentsize	8
	.align		4
        /*0000*/ 	.word	0x00000000
	.align		4
        /*0004*/ 	.word	0xffffffff
	.align		4
        /*0008*/ 	.word	0x00000000
	.align		4
        /*000c*/ 	.word	0xfffffffe
	.align		4
        /*0010*/ 	.word	0x00000000
	.align		4
        /*0014*/ 	.word	0xfffffffd
	.align		4
        /*0018*/ 	.word	0x00000000
	.align		4
        /*001c*/ 	.word	0xfffffffc


//--------------------- .nv.constant4             --------------------------
	.section	.nv.constant4,"a",@progbits
	.align	8
	.align		8
.nv.constant4:
        /*0000*/ 	.dword	_$_str
	.align		8
        /*0008*/ 	.dword	_$_str_$_2


//--------------------- .text.triton_poi_fused__native_batch_norm_legit_no_training_relu_22 --------------------------
	.section	.text.triton_poi_fused__native_batch_norm_legit_no_training_relu_22,"ax",@progbits
	.align	128
        .global         triton_poi_fused__native_batch_norm_legit_no_training_relu_22
        .type           triton_poi_fused__native_batch_norm_legit_no_training_relu_22,@function
        .size           triton_poi_fused__native_batch_norm_legit_no_training_relu_22,(.L_x_1 - triton_poi_fused__native_batch_norm_legit_no_training_relu_22)
        .other          triton_poi_fused__native_batch_norm_legit_no_training_relu_22,@"STO_CUDA_ENTRY STV_DEFAULT"
triton_poi_fused__native_batch_norm_legit_no_training_relu_22:
.text.triton_poi_fused__native_batch_norm_legit_no_training_relu_22:
[----:B------:R-:W-:Y:S01]  /*0000*/  LDC R1, c[0x0][0x28] ;  /* 0x00000a00ff017b82 */ /* 0x000fe20000000800 */
[----:B------:R-:W1:Y:S07]  /*0010*/  S2R R0, SR_TID.X ;  /* 0x0000000000007919 */ /* 0x000e6e0000002100 */
[----:B------:R-:W2:Y:S01]  /*0020*/  LDC.64 R16, c[0x0][0x220] ;  /* 0x00008800ff107b82 */ /* 0x000ea20000000a00 */
[----:B------:R-:W-:Y:S01]  /*0030*/  ULDC.64 UR4, c[0x0][0x208] ;  /* 0x0000820000047ab9 */ /* 0x000fe20000000a00 */
[----:B------:R-:W3:Y:S06]  /*0040*/  S2R R3, SR_CTAID.X ;  /* 0x0000000000037919 */ /* 0x000eec0000002500 */
[----:B------:R-:W4:Y:S08]  /*0050*/  LDC.64 R20, c[0x0][0x218] ;  /* 0x00008600ff147b82 */ /* 0x000f300000000a00 */
[----:B------:R-:W5:Y:S08]  /*0060*/  LDC.64 R22, c[0x0][0x210] ;  /* 0x00008400ff167b82 */ /* 0x000f700000000a00 */
[----:B------:R-:W5:Y:S01]  /*0070*/  LDC.64 R32, c[0x0][0x230] ;  /* 0x00008c00ff207b82 */ /* 0x000f620000000a00 */
[----:B-1----:R-:W-:-:S04]  /*0080*/  SHF.L.U32 R0, R0, 0x2, RZ ;  /* 0x0000000200007819 */ /* 0x002fc800000006ff */
[----:B------:R-:W-:-:S04]  /*0090*/  LOP3.LUT R0, R0, 0x1fc, RZ, 0xc0, !PT ;  /* 0x000001fc00007812 */ /* 0x000fc800078ec0ff */
[----:B---3--:R-:W-:-:S05]  /*00a0*/  LEA R2, R3, R0, 0xa ;  /* 0x0000000003027211 */ /* 0x008fca00078e50ff */
[----:B------:R-:W-:-:S05]  /*00b0*/  IMAD.HI R0, R2, 0x66666667, RZ ;  /* 0x6666666702007827 */ /* 0x000fca00078e02ff */
[----:B------:R-:W-:-:S04]  /*00c0*/  SHF.R.U32.HI R3, RZ, 0x1f, R0 ;  /* 0x0000001fff037819 */ /* 0x000fc80000011600 */
[----:B------:R-:W-:-:S05]  /*00d0*/  LEA.HI.SX32 R3, R0, R3, 0x18 ;  /* 0x0000000300037211 */ /* 0x000fca00078fc2ff */
[----:B------:R-:W-:-:S04]  /*00e0*/  IMAD R19, R3, -0x280, R2 ;  /* 0xfffffd8003137824 */ /* 0x000fc800078e0202 */
[----:B--2---:R-:W-:-:S06]  /*00f0*/  IMAD.WIDE R12, R19, 0x4, R16 ;  /* 0x00000004130c7825 */ /* 0x004fcc00078e0210 */
[----:B------:R-:W2:Y:S01]  /*0100*/  LDG.E.EL.128 R12, desc[UR4][R12.64] ;  /* 0x000000040c0c7981 */ /* 0x000ea2000c2e1d00 */
[----:B------:R-:W-:Y:S01]  /*0110*/  IADD3 R3, R2, 0x200, RZ ;  /* 0x0000020002037810 */ /* 0x000fe20007ffe0ff */
[----:B----4-:R-:W-:-:S04]  /*0120*/  IMAD.WIDE R8, R19, 0x4, R20 ;  /* 0x0000000413087825 */ /* 0x010fc800078e0214 */
[----:B------:R-:W-:Y:S02]  /*0130*/  IMAD.HI R0, R3, 0x66666667, RZ ;  /* 0x6666666703007827 */ /* 0x000fe400078e02ff */
[----:B------:R-:W3:Y:S02]  /*0140*/  LDG.E.EL.128 R8, desc[UR4][R8.64] ;  /* 0x0000000408087981 */ /* 0x000ee4000c2e1d00 */
[----:B-----5:R-:W-:Y:S01]  /*0150*/  IMAD.WIDE R22, R2, 0x4, R22 ;  /* 0x0000000402167825 */ /* 0x020fe200078e0216 */
[----:B------:R-:W-:-:S04]  /*0160*/  SHF.R.U32.HI R25, RZ, 0x1f, R0 ;  /* 0x0000001fff197819 */ /* 0x000fc80000011600 */
[----:B------:R-:W3:Y:S01]  /*0170*/  LDG.E.128 R4, desc[UR4][R22.64] ;  /* 0x0000000416047981 */ /* 0x000ee2000c1e1d00 */
[----:B------:R-:W-:-:S03]  /*0180*/  LEA.HI.SX32 R0, R0, R25, 0x18 ;  /* 0x0000001900007211 */ /* 0x000fc600078fc2ff */
[----:B------:R1:W4:Y:S02]  /*0190*/  LDG.E.128 R28, desc[UR4][R22.64+0x800] ;  /* 0x00080004161c7981 */ /* 0x000324000c1e1d00 */
[----:B------:R-:W-:-:S04]  /*01a0*/  IMAD R3, R0, -0x280, R3 ;  /* 0xfffffd8000037824 */ /* 0x000fc800078e0203 */
[----:B------:R-:W-:Y:S01]  /*01b0*/  IMAD.WIDE R24, R3, 0x4, R20 ;  /* 0x0000000403187825 */ /* 0x000fe200078e0214 */
[----:B-1----:R-:W1:Y:S05]  /*01c0*/  LDC.64 R22, c[0x0][0x228] ;  /* 0x00008a00ff167b82 */ /* 0x002e6a0000000a00 */
[----:B------:R-:W4:Y:S01]  /*01d0*/  LDG.E.EL.128 R24, desc[UR4][R24.64] ;  /* 0x0000000418187981 */ /* 0x000f22000c2e1d00 */
[----:B------:R-:W-:Y:S01]  /*01e0*/  HFMA2.MMA R0, -RZ, RZ, 1.625, 0 ;  /* 0x3e800000ff007435 */ /* 0x000fe200000001ff */
[----:B-1----:R-:W-:-:S04]  /*01f0*/  IMAD.WIDE R34, R19, 0x4, R22 ;  /* 0x0000000413227825 */ /* 0x002fc800078e0216 */
[----:B--2---:R-:W-:Y:S01]  /*0200*/  FADD R18, R12, 9.9999997473787516356e-06 ;  /* 0x3727c5ac0c127421 */ /* 0x004fe20000000000 */
[----:B------:R-:W-:-:S05]  /*0210*/  FADD R20, R13, 9.9999997473787516356e-06 ;  /* 0x3727c5ac0d147421 */ /* 0x000fca0000000000 */
[----:B------:R-:W1:Y:S01]  /*0220*/  MUFU.SQRT R18, R18 ;  /* 0x0000001200127308 */ /* 0x000e620000002000 */
[----:B------:R-:W-:-:S07]  /*0230*/  FADD R14, R14, 9.9999997473787516356e-06 ;  /* 0x3727c5ac0e0e7421 */ /* 0x000fce0000000000 */
[----:B------:R-:W2:Y:S01]  /*0240*/  MUFU.SQRT R20, R20 ;  /* 0x0000001400147308 */ /* 0x000ea20000002000 */
[----:B------:R-:W-:-:S07]  /*0250*/  FADD R15, R15, 9.9999997473787516356e-06 ;  /* 0x3727c5ac0f0f7421 */ /* 0x000fce0000000000 */
[----:B------:R-:W5:Y:S01]  /*0260*/  MUFU.SQRT R12, R14 ;  /* 0x0000000e000c7308 */ /* 0x000f620000002000 */
[----:B-1----:R-:W-:-:S07]  /*0270*/  FSETP.GT.AND P6, PT, R18, 8.50705917302346158658e+37, PT ;  /* 0x7e8000001200780b */ /* 0x002fce0003fc4000 */
[----:B------:R-:W1:Y:S01]  /*0280*/  MUFU.SQRT R13, R15 ;  /* 0x0000000f000d7308 */ /* 0x000e620000002000 */
[----:B--2---:R-:W-:Y:S02]  /*0290*/  FSETP.GT.AND P5, PT, R20, 8.50705917302346158658e+37, PT ;  /* 0x7e8000001400780b */ /* 0x004fe40003fa4000 */
[----:B------:R-:W-:Y:S02]  /*02a0*/  FSETP.GEU.AND P4, PT, R18, 1.175494350822287508e-38, PT ;  /* 0x008000001200780b */ /* 0x000fe40003f8e000 */
[----:B------:R-:W-:Y:S02]  /*02b0*/  FSETP.GEU.AND P3, PT, R20, 1.175494350822287508e-38, PT ;  /* 0x008000001400780b */ /* 0x000fe40003f6e000 */
[----:B-----5:R-:W-:Y:S01]  /*02c0*/  FSETP.GT.AND P2, PT, R12, 8.50705917302346158658e+37, PT ;  /* 0x7e8000000c00780b */ /* 0x020fe20003f44000 */
[----:B------:R-:W-:Y:S01]  /*02d0*/  @P6 FMUL R18, R18, 0.25 ;  /* 0x3e80000012126820 */ /* 0x000fe20000400000 */
[----:B---3--:R-:W-:Y:S01]  /*02e0*/  FADD R4, R4, -R8 ;  /* 0x8000000804047221 */ /* 0x008fe20000000000 */
[----:B------:R-:W-:-:S02]  /*02f0*/  FSETP.GEU.AND P0, PT, R12, 1.175494350822287508e-38, PT ;  /* 0x008000000c00780b */ /* 0x000fc40003f0e000 */
[----:B------:R-:W-:Y:S02]  /*0300*/  FSEL R8, R0, 1, P6 ;  /* 0x3f80000000087808 */ /* 0x000fe40003000000 */
[----:B------:R-:W-:Y:S01]  /*0310*/  @P5 FMUL R20, R20, 0.25 ;  /* 0x3e80000014145820 */ /* 0x000fe20000400000 */
[C---:B-1----:R-:W-:Y:S01]  /*0320*/  FSETP.GT.AND P1, PT, R13.reuse, 8.50705917302346158658e+37, PT ;  /* 0x7e8000000d00780b */ /* 0x042fe20003f24000 */
[----:B------:R-:W-:Y:S01]  /*0330*/  @!P4 FMUL R18, R18, 16777216 ;  /* 0x4b8000001212c820 */ /* 0x000fe20000400000 */
[----:B------:R-:W-:Y:S01]  /*0340*/  FSETP.GEU.AND P6, PT, R13, 1.175494350822287508e-38, PT ;  /* 0x008000000d00780b */ /* 0x000fe20003fce000 */
[----:B------:R-:W-:Y:S01]  /*0350*/  @!P3 FMUL R20, R20, 16777216 ;  /* 0x4b8000001414b820 */ /* 0x000fe20000400000 */
[----:B------:R-:W-:Y:S02]  /*0360*/  FADD R5, R5, -R9 ;  /* 0x8000000905057221 */ /* 0x000fe40000000000 */
[----:B------:R-:W1:Y:S01]  /*0370*/  MUFU.RCP R9, R18 ;  /* 0x0000001200097308 */ /* 0x000e620000001000 */
[----:B------:R-:W-:Y:S01]  /*0380*/  @P2 FMUL R12, R12, 0.25 ;  /* 0x3e8000000c0c2820 */ /* 0x000fe20000400000 */
[----:B------:R-:W-:-:S06]  /*0390*/  FADD R7, R7, -R11 ;  /* 0x8000000b07077221 */ /* 0x000fcc0000000000 */
[----:B------:R-:W2:Y:S01]  /*03a0*/  MUFU.RCP R20, R20 ;  /* 0x0000001400147308 */ /* 0x000ea20000001000 */
[----:B------:R-:W-:Y:S01]  /*03b0*/  @P1 FMUL R13, R13, 0.25 ;  /* 0x3e8000000d0d1820 */ /* 0x000fe20000400000 */
[----:B------:R-:W-:Y:S01]  /*03c0*/  @!P0 FMUL R12, R12, 16777216 ;  /* 0x4b8000000c0c8820 */ /* 0x000fe20000400000 */
[----:B------:R-:W-:Y:S01]  /*03d0*/  FSEL R11, R0, 1, P5 ;  /* 0x3f800000000b7808 */ /* 0x000fe20002800000 */
[----:B----4-:R-:W-:Y:S01]  /*03e0*/  FADD R29, R29, -R25 ;  /* 0x800000191d1d7221 */ /* 0x010fe20000000000 */
[----:B------:R-:W-:Y:S01]  /*03f0*/  @!P6 FMUL R13, R13, 16777216 ;  /* 0x4b8000000d0de820 */ /* 0x000fe20000400000 */
[----:B------:R-:W-:Y:S01]  /*0400*/  FADD R24, R28, -R24 ;  /* 0x800000181c187221 */ /* 0x000fe20000000000 */
[----:B------:R-:W-:Y:S01]  /*0410*/  @!P4 FMUL R8, R8, 16777216 ;  /* 0x4b8000000808c820 */ /* 0x000fe20000400000 */
[----:B------:R-:W3:Y:S01]  /*0420*/  MUFU.RCP R25, R12 ;  /* 0x0000000c00197308 */ /* 0x000ee20000001000 */
[----:B------:R-:W-:Y:S02]  /*0430*/  @!P3 FMUL R11, R11, 16777216 ;  /* 0x4b8000000b0bb820 */ /* 0x000fe40000400000 */
[----:B-1----:R-:W-:Y:S01]  /*0440*/  FMUL R9, R9, R8 ;  /* 0x0000000809097220 */ /* 0x002fe20000400000 */
[----:B------:R-:W-:-:S04]  /*0450*/  FSEL R8, R0, 1, P2 ;  /* 0x3f80000000087808 */ /* 0x000fc80001000000 */
[----:B------:R-:W1:Y:S01]  /*0460*/  MUFU.RCP R28, R13 ;  /* 0x0000000d001c7308 */ /* 0x000e620000001000 */
[----:B--2---:R-:W-:Y:S01]  /*0470*/  FMUL R18, R20, R11 ;  /* 0x0000000b14127220 */ /* 0x004fe20000400000 */
[----:B------:R-:W-:Y:S01]  /*0480*/  FSEL R11, R0, 1, P1 ;  /* 0x3f800000000b7808 */ /* 0x000fe20000800000 */
[----:B------:R-:W-:Y:S01]  /*0490*/  @!P0 FMUL R8, R8, 16777216 ;  /* 0x4b80000008088820 */ /* 0x000fe20000400000 */
[----:B------:R-:W-:-:S03]  /*04a0*/  FMUL R21, R9, R4 ;  /* 0x0000000409157220 */ /* 0x000fc60000400000 */
[----:B------:R-:W-:Y:S01]  /*04b0*/  @!P6 FMUL R11, R11, 16777216 ;  /* 0x4b8000000b0be820 */ /* 0x000fe20000400000 */
[----:B---3--:R-:W-:Y:S01]  /*04c0*/  FMUL R25, R25, R8 ;  /* 0x0000000819197220 */ /* 0x008fe20000400000 */
[----:B------:R-:W-:Y:S01]  /*04d0*/  FADD R6, R6, -R10 ;  /* 0x8000000a06067221 */ /* 0x000fe20000000000 */
[----:B0-----:R-:W-:-:S04]  /*04e0*/  IMAD.WIDE R8, R19, 0x4, R32 ;  /* 0x0000000413087825 */ /* 0x001fc800078e0220 */
[----:B------:R-:W-:Y:S01]  /*04f0*/  FMUL R18, R18, R5 ;  /* 0x0000000512127220 */ /* 0x000fe20000400000 */
[----:B-1----:R-:W-:Y:S01]  /*0500*/  FMUL R28, R28, R11 ;  /* 0x0000000b1c1c7220 */ /* 0x002fe20000400000 */
[----:B------:R-:W-:Y:S01]  /*0510*/  FMUL R25, R25, R6 ;  /* 0x0000000619197220 */ /* 0x000fe20000400000 */
[----:B------:R-:W2:Y:S02]  /*0520*/  LDG.E.EL.128 R8, desc[UR4][R8.64] ;  /* 0x0000000408087981 */ /* 0x000ea4000c2e1d00 */
[----:B------:R-:W-:Y:S02]  /*0530*/  FMUL R28, R28, R7 ;  /* 0x000000071c1c7220 */ /* 0x000fe40000400000 */
[----:B------:R-:W2:Y:S01]  /*0540*/  LDG.E.EL.128 R4, desc[UR4][R34.64] ;  /* 0x0000000422047981 */ /* 0x000ea2000c2e1d00 */
[----:B------:R-:W-:-:S06]  /*0550*/  IMAD.WIDE R12, R3, 0x4, R16 ;  /* 0x00000004030c7825 */ /* 0x000fcc00078e0210 */
[----:B------:R-:W3:Y:S01]  /*0560*/  LDG.E.EL.128 R12, desc[UR4][R12.64] ;  /* 0x000000040c0c7981 */ /* 0x000ee2000c2e1d00 */
[----:B------:R-:W-:-:S04]  /*0570*/  IMAD.WIDE R16, R3, 0x4, R22 ;  /* 0x0000000403107825 */ /* 0x000fc800078e0216 */
[----:B------:R-:W-:-:S04]  /*0580*/  IMAD.WIDE R22, R3, 0x4, R32 ;  /* 0x0000000403167825 */ /* 0x000fc800078e0220 */
[----:B--2---:R-:W-:Y:S01]  /*0590*/  FFMA R4, R4, R21, R8 ;  /* 0x0000001504047223 */ /* 0x004fe20000000008 */
[----:B------:R-:W-:Y:S01]  /*05a0*/  FFMA R5, R5, R18, R9 ;  /* 0x0000001205057223 */ /* 0x000fe20000000009 */
[----:B------:R-:W2:Y:S04]  /*05b0*/  LDG.E.EL.128 R20, desc[UR4][R22.64] ;  /* 0x0000000416147981 */ /* 0x000ea8000c2e1d00 */
[----:B------:R-:W2:Y:S01]  /*05c0*/  LDG.E.EL.128 R16, desc[UR4][R16.64] ;  /* 0x0000000410107981 */ /* 0x000ea2000c2e1d00 */
[----:B---3--:R-:W-:-:S06]  /*05d0*/  FADD R3, R12, 9.9999997473787516356e-06 ;  /* 0x3727c5ac0c037421 */ /* 0x008fcc0000000000 */
[----:B------:R-:W0:Y:S01]  /*05e0*/  MUFU.SQRT R3, R3 ;  /* 0x0000000300037308 */ /* 0x000e220000002000 */
[----:B------:R-:W-:Y:S01]  /*05f0*/  FADD R13, R13, 9.9999997473787516356e-06 ;  /* 0x3727c5ac0d0d7421 */ /* 0x000fe20000000000 */
[----:B------:R-:W-:Y:S01]  /*0600*/  FADD R14, R14, 9.9999997473787516356e-06 ;  /* 0x3727c5ac0e0e7421 */ /* 0x000fe20000000000 */
[----:B------:R-:W-:Y:S01]  /*0610*/  FADD R15, R15, 9.9999997473787516356e-06 ;  /* 0x3727c5ac0f0f7421 */ /* 0x000fe20000000000 */
[----:B------:R-:W-:Y:S01]  /*0620*/  FFMA R6, R6, R25, R10 ;  /* 0x0000001906067223 */ /* 0x000fe2000000000a */
[----:B------:R-:W-:-:S03]  /*0630*/  FFMA R7, R7, R28, R11 ;  /* 0x0000001c07077223 */ /* 0x000fc6000000000b */
[----:B------:R-:W1:Y:S08]  /*0640*/  MUFU.SQRT R11, R13 ;  /* 0x0000000d000b7308 */ /* 0x000e700000002000 */
[----:B------:R-:W3:Y:S01]  /*0650*/  MUFU.SQRT R12, R14 ;  /* 0x0000000e000c7308 */ /* 0x000ee20000002000 */
[----:B0-----:R-:W-:-:S07]  /*0660*/  FSETP.GT.AND P6, PT, R3, 8.50705917302346158658e+37, PT ;  /* 0x7e8000000300780b */ /* 0x001fce0003fc4000 */
[----:B------:R-:W0:Y:S01]  /*0670*/  MUFU.SQRT R10, R15 ;  /* 0x0000000f000a7308 */ /* 0x000e220000002000 */
[----:B------:R-:W-:Y:S02]  /*0680*/  FSETP.GEU.AND P5, PT, R3, 1.175494350822287508e-38, PT ;  /* 0x008000000300780b */ /* 0x000fe40003fae000 */
[----:B-1----:R-:W-:Y:S02]  /*0690*/  FSETP.GT.AND P4, PT, R11, 8.50705917302346158658e+37, PT ;  /* 0x7e8000000b00780b */ /* 0x002fe40003f84000 */
[----:B---3--:R-:W-:Y:S01]  /*06a0*/  FSETP.GT.AND P2, PT, R12, 8.50705917302346158658e+37, PT ;  /* 0x7e8000000c00780b */ /* 0x008fe20003f44000 */
[----:B------:R-:W-:Y:S01]  /*06b0*/  @P6 FMUL R3, R3, 0.25 ;  /* 0x3e80000003036820 */ /* 0x000fe20000400000 */
[----:B------:R-:W-:Y:S02]  /*06c0*/  FSEL R8, R0, 1, P6 ;  /* 0x3f80000000087808 */ /* 0x000fe40003000000 */
[----:B------:R-:W-:Y:S02]  /*06d0*/  FSETP.GEU.AND P3, PT, R11, 1.175494350822287508e-38, PT ;  /* 0x008000000b00780b */ /* 0x000fe40003f6e000 */
[----:B0-----:R-:W-:-:S02]  /*06e0*/  FSETP.GT.AND P1, PT, R10, 8.50705917302346158658e+37, PT ;  /* 0x7e8000000a00780b */ /* 0x001fc40003f24000 */
[----:B------:R-:W-:Y:S02]  /*06f0*/  FSETP.GEU.AND P0, PT, R12, 1.175494350822287508e-38, PT ;  /* 0x008000000c00780b */ /* 0x000fe40003f0e000 */
[----:B------:R-:W-:Y:S01]  /*0700*/  FSETP.GEU.AND P6, PT, R10, 1.175494350822287508e-38, PT ;  /* 0x008000000a00780b */ /* 0x000fe20003fce000 */
[----:B------:R-:W-:Y:S01]  /*0710*/  @!P5 FMUL R3, R3, 16777216 ;  /* 0x4b8000000303d820 */ /* 0x000fe20000400000 */
[----:B------:R-:W-:Y:S01]  /*0720*/  @P4 FMUL R11, R11, 0.25 ;  /* 0x3e8000000b0b4820 */ /* 0x000fe20000400000 */
[----:B------:R-:W-:-:S04]  /*0730*/  @P2 FMUL R12, R12, 0.25 ;  /* 0x3e8000000c0c2820 */ /* 0x000fc80000400000 */
[----:B------:R-:W0:Y:S02]  /*0740*/  MUFU.RCP R3, R3 ;  /* 0x0000000300037308 */ /* 0x000e240000001000 */
[----:B------:R-:W-:Y:S01]  /*0750*/  @P1 FMUL R10, R10, 0.25 ;  /* 0x3e8000000a0a1820 */ /* 0x000fe20000400000 */
[----:B------:R-:W-:Y:S01]  /*0760*/  @!P3 FMUL R11, R11, 16777216 ;  /* 0x4b8000000b0bb820 */ /* 0x000fe20000400000 */
[----:B------:R-:W-:Y:S02]  /*0770*/  @!P0 FMUL R12, R12, 16777216 ;  /* 0x4b8000000c0c8820 */ /* 0x000fe40000400000 */
[----:B------:R-:W-:Y:S01]  /*0780*/  @!P6 FMUL R10, R10, 16777216 ;  /* 0x4b8000000a0ae820 */ /* 0x000fe20000400000 */
[----:B------:R-:W-:Y:S02]  /*0790*/  @!P5 FMUL R8, R8, 16777216 ;  /* 0x4b8000000808d820 */ /* 0x000fe40000400000 */
[----:B------:R-:W1:Y:S01]  /*07a0*/  MUFU.RCP R11, R11 ;  /* 0x0000000b000b7308 */ /* 0x000e620000001000 */
[----:B------:R-:W-:-:S07]  /*07b0*/  FSEL R14, R0, 1, P4 ;  /* 0x3f800000000e7808 */ /* 0x000fce0002000000 */
[----:B------:R-:W3:Y:S01]  /*07c0*/  MUFU.RCP R12, R12 ;  /* 0x0000000c000c7308 */ /* 0x000ee20000001000 */
[----:B------:R-:W-:-:S07]  /*07d0*/  FSEL R13, R0, 1, P2 ;  /* 0x3f800000000d7808 */ /* 0x000fce0001000000 */
[----:B------:R-:W4:Y:S01]  /*07e0*/  MUFU.RCP R10, R10 ;  /* 0x0000000a000a7308 */ /* 0x000f220000001000 */
[----:B------:R-:W-:Y:S01]  /*07f0*/  FSEL R15, R0, 1, P1 ;  /* 0x3f800000000f7808 */ /* 0x000fe20000800000 */
[----:B0-----:R-:W-:Y:S02]  /*0800*/  FMUL R3, R3, R8 ;  /* 0x0000000803037220 */ /* 0x001fe40000400000 */
[----:B------:R-:W0:Y:S01]  /*0810*/  LDC.64 R8, c[0x0][0x238] ;  /* 0x00008e00ff087b82 */ /* 0x000e220000000a00 */
[----:B------:R-:W-:Y:S01]  /*0820*/  @!P3 FMUL R14, R14, 16777216 ;  /* 0x4b8000000e0eb820 */ /* 0x000fe20000400000 */
[----:B------:R-:W-:Y:S01]  /*0830*/  @!P0 FMUL R13, R13, 16777216 ;  /* 0x4b8000000d0d8820 */ /* 0x000fe20000400000 */
[----:B------:R-:W-:Y:S01]  /*0840*/  @!P6 FMUL R15, R15, 16777216 ;  /* 0x4b8000000f0fe820 */ /* 0x000fe20000400000 */
[----:B------:R-:W-:Y:S01]  /*0850*/  FADD R26, R30, -R26 ;  /* 0x8000001a1e1a7221 */ /* 0x000fe20000000000 */
[----:B------:R-:W-:Y:S01]  /*0860*/  FADD R27, R31, -R27 ;  /* 0x8000001b1f1b7221 */ /* 0x000fe20000000000 */
[----:B-1----:R-:W-:Y:S01]  /*0870*/  FMUL R14, R11, R14 ;  /* 0x0000000e0b0e7220 */ /* 0x002fe20000400000 */
[----:B---3--:R-:W-:Y:S01]  /*0880*/  FMUL R13, R12, R13 ;  /* 0x0000000d0c0d7220 */ /* 0x008fe20000400000 */
[----:B----4-:R-:W-:Y:S01]  /*0890*/  FMUL R0, R10, R15 ;  /* 0x0000000f0a007220 */ /* 0x010fe20000400000 */
[----:B------:R-:W-:Y:S01]  /*08a0*/  FMUL R3, R3, R24 ;  /* 0x0000001803037220 */ /* 0x000fe20000400000 */
[----:B------:R-:W-:Y:S01]  /*08b0*/  FMUL R14, R14, R29 ;  /* 0x0000001d0e0e7220 */ /* 0x000fe20000400000 */
[----:B------:R-:W-:Y:S01]  /*08c0*/  FMUL R13, R13, R26 ;  /* 0x0000001a0d0d7220 */ /* 0x000fe20000400000 */
[----:B------:R-:W-:Y:S01]  /*08d0*/  FMUL R0, R0, R27 ;  /* 0x0000001b00007220 */ /* 0x000fe20000400000 */
[----:B------:R-:W-:-:S02]  /*08e0*/  FSETP.GEU.AND P6, PT, R7, RZ, PT ;  /* 0x000000ff0700720b */ /* 0x000fc40003fce000 */
[----:B------:R-:W-:Y:S02]  /*08f0*/  FSETP.GEU.AND P0, PT, R6, RZ, PT ;  /* 0x000000ff0600720b */ /* 0x000fe40003f0e000 */
[----:B------:R-:W-:Y:S02]  /*0900*/  SEL R7, R7, RZ, P6 ;  /* 0x000000ff07077207 */ /* 0x000fe40003000000 */
[C---:B------:R-:W-:Y:S02]  /*0910*/  FSETP.GEU.AND P1, PT, R5.reuse, RZ, PT ;  /* 0x000000ff0500720b */ /* 0x040fe40003f2e000 */
[----:B------:R-:W-:Y:S01]  /*0920*/  FSETP.GEU.AND P2, PT, R4, RZ, PT ;  /* 0x000000ff0400720b */ /* 0x000fe20003f4e000 */
[----:B0-----:R-:W-:Y:S01]  /*0930*/  IMAD.WIDE R8, R2, 0x4, R8 ;  /* 0x0000000402087825 */ /* 0x001fe200078e0208 */
[----:B------:R-:W-:Y:S02]  /*0940*/  SEL R6, R6, RZ, P0 ;  /* 0x000000ff06067207 */ /* 0x000fe40000000000 */
[----:B------:R-:W-:-:S02]  /*0950*/  SEL R5, R5, RZ, P1 ;  /* 0x000000ff05057207 */ /* 0x000fc40000800000 */
[----:B------:R-:W-:-:S05]  /*0960*/  SEL R4, R4, RZ, P2 ;  /* 0x000000ff04047207 */ /* 0x000fca0001000000 */
[----:B------:R-:W-:Y:S01]  /*0970*/  STG.E.128 desc[UR4][R8.64], R4 ;  /* 0x0000000408007986 */ /* 0x000fe2000c101d04 */
[----:B--2---:R-:W-:Y:S01]  /*0980*/  FFMA R3, R16, R3, R20 ;  /* 0x0000000310037223 */ /* 0x004fe20000000014 */
[----:B------:R-:W-:Y:S01]  /*0990*/  FFMA R14, R17, R14, R21 ;  /* 0x0000000e110e7223 */ /* 0x000fe20000000015 */
[----:B------:R-:W-:Y:S01]  /*09a0*/  FFMA R13, R18, R13, R22 ;  /* 0x0000000d120d7223 */ /* 0x000fe20000000016 */
[----:B------:R-:W-:Y:S02]  /*09b0*/  FFMA R0, R19, R0, R23 ;  /* 0x0000000013007223 */ /* 0x000fe40000000017 */
[----:B------:R-:W-:Y:S02]  /*09c0*/  FSETP.GEU.AND P5, PT, R3, RZ, PT ;  /* 0x000000ff0300720b */ /* 0x000fe40003fae000 */
[----:B------:R-:W-:Y:S02]  /*09d0*/  FSETP.GEU.AND P3, PT, R13, RZ, PT ;  /* 0x000000ff0d00720b */ /* 0x000fe40003f6e000 */
[----:B------:R-:W-:-:S02]  /*09e0*/  FSETP.GEU.AND P4, PT, R14, RZ, PT ;  /* 0x000000ff0e00720b */ /* 0x000fc40003f8e000 */
[----:B------:R-:W-:Y:S02]  /*09f0*/  FSETP.GEU.AND P6, PT, R0, RZ, PT ;  /* 0x000000ff0000720b */ /* 0x000fe40003fce000 */
[----:B------:R-:W-:Y:S02]  /*0a00*/  SEL R18, R13, RZ, P3 ;  /* 0x000000ff0d127207 */ /* 0x000fe40001800000 */
[----:B------:R-:W-:Y:S02]  /*0a10*/  SEL R17, R14, RZ, P4 ;  /* 0x000000ff0e117207 */ /* 0x000fe40002000000 */
[----:B------:R-:W-:Y:S02]  /*0a20*/  SEL R16, R3, RZ, P5 ;  /* 0x000000ff03107207 */ /* 0x000fe40002800000 */
[----:B------:R-:W-:-:S05]  /*0a30*/  SEL R19, R0, RZ, P6 ;  /* 0x000000ff00137207 */ /* 0x000fca0003000000 */
[----:B------:R-:W-:Y:S01]  /*0a40*/  STG.E.128 desc[UR4][R8.64+0x800], R16 ;  /* 0x0008001008007986 */ /* 0x000fe2000c101d04 */
[----:B------:R-:W-:Y:S05]  /*0a50*/  EXIT ;  /* 0x000000000000794d */ /* 0x000fea0003800000 */
.L_x_0:
[----:B------:R-:W-:-:S00]  /*0a60*/  BRA `(.L_x_0) ;  /* 0xfffffffc00fc7947 */ /* 0x000fc0000383ffff */
[----:B------:R-:W-:-:S00]  /*0a70*/  NOP ;  /* 0x0000000000007918 */ /* 0x000fc00000000000 */
        /* <DEDUP_REMOVED lines=8> */
.L_x_1:


//--------------------- .nv.global.init           --------------------------
	.section	.nv.global.init,"aw",@progbits
.nv.global.init:
	.type		_$_str,@object
	.size		_$_str,(_$_str_$_2 - _$_str)
_$_str:
        /*0000*/ 	.byte	0x5f, 0x5f, 0x43, 0x55, 0x44, 0x41, 0x5f, 0x46, 0x54, 0x5a, 0x00
	.type		_$_str_$_2,@object
	.size		_$_str_$_2,(.L_1 - _$_str_$_2)
_$_str_$_2:
        /*000b*/ 	.byte	0x5f, 0x5f, 0x43, 0x55, 0x44, 0x41, 0x5f, 0x50, 0x52, 0x45, 0x43, 0x5f, 0x53, 0x51, 0x52, 0x54
        /*001b*/ 	.byte	0x00
.L_1:


//--------------------- .nv.constant0.triton_poi_fused__native_batch_norm_legit_no_training_relu_22 --------------------------
	.section	.nv.constant0.triton_poi_fused__native_batch_norm_legit_no_training_relu_22,"a",@progbits
	.sectionflags	@""
	.align	4
.nv.constant0.triton_poi_fused__native_batch_norm_legit_no_training_relu_22:
	.zero		580
